	.headerflags	@"EF_CUDA_TEXMODE_UNIFIED EF_CUDA_64BIT_ADDRESS EF_CUDA_ACCELERATORS EF_CUDA_SM90 EF_CUDA_VIRTUAL_SM(EF_CUDA_SM90)"
	.elftype	@"ET_EXEC"


//--------------------- .nv.info                  --------------------------
	.section	.nv.info,"",@"SHT_CUDA_INFO"
	.align	4


	//----- nvinfo : EIATTR_REGCOUNT
	.align		4
        /*0000*/ 	.byte	0x04, 0x2f
        /*0002*/ 	.short	(.L_1 - .L_0)
	.align		4
.L_0:
        /*0004*/ 	.word	index@(triton_poi_fused_convolution_38)
        /*0008*/ 	.word	0x0000000c


	//----- nvinfo : EIATTR_MIN_STACK_SIZE
	.align		4
.L_1:
        /*000c*/ 	.byte	0x04, 0x12
        /*000e*/ 	.short	(.L_3 - .L_2)
	.align		4
.L_2:
        /*0010*/ 	.word	index@(triton_poi_fused_convolution_38)
        /*0014*/ 	.word	0x00000000


	//----- nvinfo : EIATTR_FRAME_SIZE
	.align		4
.L_3:
        /*0018*/ 	.byte	0x04, 0x11
        /*001a*/ 	.short	(.L_5 - .L_4)
	.align		4
.L_4:
        /*001c*/ 	.word	index@(triton_poi_fused_convolution_38)
        /*0020*/ 	.word	0x00000000


	//----- nvinfo : EIATTR_MIN_STACK_SIZE
	.align		4
.L_5:
        /*0024*/ 	.byte	0x04, 0x12
        /*0026*/ 	.short	(.L_7 - .L_6)
	.align		4
.L_6:
        /*0028*/ 	.word	index@(triton_poi_fused_convolution_38)
        /*002c*/ 	.word	0x00000000
.L_7:


//--------------------- .nv.info.triton_poi_fused_convolution_38 --------------------------
	.section	.nv.info.triton_poi_fused_convolution_38,"",@"SHT_CUDA_INFO"
	.sectionflags	@""
	.align	4


	//----- nvinfo : EIATTR_CUDA_API_VERSION
	.align		4
        /*0000*/ 	.byte	0x04, 0x37
        /*0002*/ 	.short	(.L_9 - .L_8)
.L_8:
        /*0004*/ 	.word	0x0000007c


	//----- nvinfo : EIATTR_KPARAM_INFO
	.align		4
.L_9:
        /*0008*/ 	.byte	0x04, 0x17
        /*000a*/ 	.short	(.L_11 - .L_10)
.L_10:
        /*000c*/ 	.word	0x00000000
        /*0010*/ 	.short	0x0002
        /*0012*/ 	.short	0x0010
        /*0014*/ 	.byte	0x00, 0xf0, 0x11, 0x00


	//----- nvinfo : EIATTR_KPARAM_INFO
	.align		4
.L_11:
        /*0018*/ 	.byte	0x04, 0x17
        /*001a*/ 	.short	(.L_13 - .L_12)
.L_12:
        /*001c*/ 	.word	0x00000000
        /*0020*/ 	.short	0x0001
        /*0022*/ 	.short	0x0008
        /*0024*/ 	.byte	0x00, 0xf4, 0x21, 0x00


	//----- nvinfo : EIATTR_KPARAM_INFO
	.align		4
.L_13:
        /*0028*/ 	.byte	0x04, 0x17
        /*002a*/ 	.short	(.L_15 - .L_14)
.L_14:
        /*002c*/ 	.word	0x00000000
        /*0030*/ 	.short	0x0000
        /*0032*/ 	.short	0x0000
        /*0034*/ 	.byte	0x00, 0xf4, 0x21, 0x00


	//----- nvinfo : EIATTR_SPARSE_MMA_MASK
	.align		4
.L_15:
        /*0038*/ 	.byte	0x03, 0x50
        /*003a*/ 	.short	0x0000


	//----- nvinfo : EIATTR_MAXREG_COUNT
	.align		4
        /*003c*/ 	.byte	0x03, 0x1b
        /*003e*/ 	.short	0x00ff


	//----- nvinfo : EIATTR_EXIT_INSTR_OFFSETS
	.align		4
        /*0040*/ 	.byte	0x04, 0x1c
        /*0042*/ 	.short	(.L_17 - .L_16)


	//   ....[0]....
.L_16:
        /*0044*/ 	.word	0x00000170


	//   ....[1]....
        /*0048*/ 	.word	0x00000190


	//----- nvinfo : EIATTR_REQNTID
	.align		4
.L_17:
        /*004c*/ 	.byte	0x04, 0x10
        /*004e*/ 	.short	(.L_19 - .L_18)
.L_18:
        /*0050*/ 	.word	0x00000080
        /*0054*/ 	.word	0x00000001
        /*0058*/ 	.word	0x00000001


	//----- nvinfo : EIATTR_CBANK_PARAM_SIZE
	.align		4
.L_19:
        /*005c*/ 	.byte	0x03, 0x19
        /*005e*/ 	.short	0x0014


	//----- nvinfo : EIATTR_PARAM_CBANK
	.align		4
        /*0060*/ 	.byte	0x04, 0x0a
        /*0062*/ 	.short	(.L_21 - .L_20)
	.align		4
.L_20:
        /*0064*/ 	.word	index@(.nv.constant0.triton_poi_fused_convolution_38)
        /*0068*/ 	.short	0x0210
        /*006a*/ 	.short	0x0014


	//----- nvinfo : EIATTR_SW_WAR
	.align		4
.L_21:
        /*006c*/ 	.byte	0x04, 0x36
        /*006e*/ 	.short	(.L_23 - .L_22)
.L_22:
        /*0070*/ 	.word	0x00000008
.L_23:


//--------------------- .nv.callgraph             --------------------------
	.section	.nv.callgraph,"",@"SHT_CUDA_CALLGRAPH"
	.align	4
	.sectionentsize	8
	.align		4
        /*0000*/ 	.word	0x00000000
	.align		4
        /*0004*/ 	.word	0xffffffff
	.align		4
        /*0008*/ 	.word	0x00000000
	.align		4
        /*000c*/ 	.word	0xfffffffe
	.align		4
        /*0010*/ 	.word	0x00000000
	.align		4
        /*0014*/ 	.word	0xfffffffd
	.align		4
        /*0018*/ 	.word	0x00000000
	.align		4
        /*001c*/ 	.word	0xfffffffc


//--------------------- .text.triton_poi_fused_convolution_38 --------------------------
	.section	.text.triton_poi_fused_convolution_38,"ax",@progbits
	.align	128
        .global         triton_poi_fused_convolution_38
        .type           triton_poi_fused_convolution_38,@function
        .size           triton_poi_fused_convolution_38,(.L_x_1 - triton_poi_fused_convolution_38)
        .other          triton_poi_fused_convolution_38,@"STO_CUDA_ENTRY STV_DEFAULT"
triton_poi_fused_convolution_38:
.text.triton_poi_fused_convolution_38:
[----:B------:R-:W0:Y:S02]  /*0000*/  LDC R1, c[0x0][0x28] ;  /* 0x00000a00ff017b82 */ /* 0x000e240000000800 */
[----:B------:R-:W1:Y:S01]  /*0010*/  S2R R0, SR_TID.X ;  /* 0x0000000000007919 */ /* 0x000e620000002100 */
[----:B------:R-:W2:Y:S01]  /*0020*/  LDC.64 R2, c[0x0][0x210] ;  /* 0x00008400ff027b82 */ /* 0x000ea20000000a00 */
[----:B------:R-:W-:Y:S01]  /*0030*/  ULDC.64 UR4, c[0x0][0x208] ;  /* 0x0000820000047ab9 */ /* 0x000fe20000000a00 */
[----:B------:R-:W3:Y:S06]  /*0040*/  S2R R7, SR_CTAID.X ;  /* 0x0000000000077919 */ /* 0x000eec0000002500 */
[----:B------:R-:W4:Y:S01]  /*0050*/  LDC.64 R4, c[0x0][0x218] ;  /* 0x00008600ff047b82 */ /* 0x000f220000000a00 */
[----:B-1----:R-:W-:Y:S01]  /*0060*/  IMAD.SHL.U32 R0, R0, 0x2, RZ ;  /* 0x0000000200007824 */ /* 0x002fe200078e00ff */
[----:B---3--:R-:W-:-:S04]  /*0070*/  SHF.R.S32.HI R6, RZ, 0x17, R7 ;  /* 0x00000017ff067819 */ /* 0x008fc80000011407 */
[----:B------:R-:W-:-:S05]  /*0080*/  LOP3.LUT R0, R0, 0xfe, RZ, 0xc0, !PT ;  /* 0x000000fe00007812 */ /* 0x000fca00078ec0ff */
[----:B------:R-:W-:Y:S01]  /*0090*/  IMAD R7, R7, 0x100, R0 ;  /* 0x0000010007077824 */ /* 0x000fe200078e0200 */
[----:B------:R-:W-:-:S03]  /*00a0*/  SGXT R0, R6, 0x1 ;  /* 0x000000010600781a */ /* 0x000fc60000000200 */
[C---:B--2---:R-:W-:Y:S01]  /*00b0*/  IMAD.WIDE R2, R7.reuse, 0x4, R2 ;  /* 0x0000000407027825 */ /* 0x044fe200078e0202 */
[----:B------:R-:W-:Y:S02]  /*00c0*/  LEA.HI R0, R0, R7, RZ, 0x5 ;  /* 0x0000000700007211 */ /* 0x000fe400078f28ff */
[----:B------:R-:W-:Y:S02]  /*00d0*/  ISETP.GE.AND P0, PT, R7, 0x2400, PT ;  /* 0x000024000700780c */ /* 0x000fe40003f06270 */
[----:B------:R-:W-:-:S05]  /*00e0*/  LOP3.LUT R0, R0, 0xffffffe0, RZ, 0xc0, !PT ;  /* 0xffffffe000007812 */ /* 0x000fca00078ec0ff */
[----:B------:R-:W-:Y:S01]  /*00f0*/  IMAD.IADD R9, R7, 0x1, -R0 ;  /* 0x0000000107097824 */ /* 0x000fe200078e0a00 */
[----:B------:R-:W-:-:S03]  /*0100*/  CS2R R6, SRZ ;  /* 0x0000000000067805 */ /* 0x000fc6000001ff00 */
[----:B----4-:R-:W-:Y:S01]  /*0110*/  IMAD.WIDE R4, R9, 0x4, R4 ;  /* 0x0000000409047825 */ /* 0x010fe200078e0204 */
[----:B------:R-:W-:Y:S02]  /*0120*/  CS2R R8, SRZ ;  /* 0x0000000000087805 */ /* 0x000fe4000001ff00 */
[----:B------:R-:W2:Y:S04]  /*0130*/  @!P0 LDG.E.64 R6, desc[UR4][R2.64] ;  /* 0x0000000402068981 */ /* 0x000ea8000c1e1b00 */
[----:B------:R-:W2:Y:S02]  /*0140*/  @!P0 LDG.E.EL.64 R8, desc[UR4][R4.64] ;  /* 0x0000000404088981 */ /* 0x000ea4000c2e1b00 */
[----:B--2---:R-:W-:Y:S01]  /*0150*/  FADD R6, R8, R6 ;  /* 0x0000000608067221 */ /* 0x004fe20000000000 */
[----:B------:R-:W-:Y:S01]  /*0160*/  FADD R7, R9, R7 ;  /* 0x0000000709077221 */ /* 0x000fe20000000000 */
[----:B------:R-:W-:Y:S06]  /*0170*/  @P0 EXIT ;  /* 0x000000000000094d */ /* 0x000fec0003800000 */
[----:B------:R-:W-:Y:S01]  /*0180*/  STG.E.64 desc[UR4][R2.64], R6 ;  /* 0x0000000602007986 */ /* 0x000fe2000c101b04 */
[----:B------:R-:W-:Y:S05]  /*0190*/  EXIT ;  /* 0x000000000000794d */ /* 0x000fea0003800000 */
.L_x_0:
[----:B------:R-:W-:-:S00]  /*01a0*/  BRA `(.L_x_0) ;  /* 0xfffffffc00fc7947 */ /* 0x000fc0000383ffff */
[----:B------:R-:W-:-:S00]  /*01b0*/  NOP ;  /* 0x0000000000007918 */ /* 0x000fc00000000000 */
        /* <DEDUP_REMOVED lines=12> */
.L_x_1:


//--------------------- .nv.constant0.triton_poi_fused_convolution_38 --------------------------
	.section	.nv.constant0.triton_poi_fused_convolution_38,"a",@progbits
	.sectionflags	@""
	.align	4
.nv.constant0.triton_poi_fused_convolution_38:
	.zero		548
